//
// Generated by NVIDIA NVVM Compiler
//
// Compiler Build ID: CL-36424714
// Cuda compilation tools, release 13.0, V13.0.88
// Based on NVVM 20.0.0
//

.version 9.0
.target sm_100
.address_size 64

	// .globl	_Z9mergeSortPiS_jjj

.visible .entry _Z9mergeSortPiS_jjj(
	.param .u64 .ptr .align 1 _Z9mergeSortPiS_jjj_param_0,
	.param .u64 .ptr .align 1 _Z9mergeSortPiS_jjj_param_1,
	.param .u32 _Z9mergeSortPiS_jjj_param_2,
	.param .u32 _Z9mergeSortPiS_jjj_param_3,
	.param .u32 _Z9mergeSortPiS_jjj_param_4
)
{
	.reg .pred 	%p<9>;
	.reg .b32 	%r<46>;
	.reg .b64 	%rd<18>;

	ld.param.u64 	%rd7, [_Z9mergeSortPiS_jjj_param_0];
	ld.param.u64 	%rd6, [_Z9mergeSortPiS_jjj_param_1];
	ld.param.u32 	%r26, [_Z9mergeSortPiS_jjj_param_2];
	ld.param.u32 	%r27, [_Z9mergeSortPiS_jjj_param_3];
	ld.param.u32 	%r28, [_Z9mergeSortPiS_jjj_param_4];
	cvta.to.global.u64 	%rd1, %rd7;
	mov.u32 	%r29, %tid.x;
	mov.u32 	%r30, %ctaid.x;
	mov.u32 	%r31, %ntid.x;
	mad.lo.s32 	%r37, %r30, %r31, %r29;
	div.u32 	%r32, %r26, %r27;
	mul.lo.s32 	%r33, %r32, %r27;
	setp.ne.s32 	%p1, %r33, %r26;
	selp.u32 	%r34, 1, 0, %p1;
	add.s32 	%r2, %r32, %r34;
	setp.ge.u32 	%p2, %r37, %r2;
	@%p2 bra 	$L__BB0_13;
	shr.u32 	%r3, %r27, 1;
	mul.lo.s32 	%r4, %r28, %r27;
	mul.lo.s32 	%r38, %r27, %r37;
	cvta.to.global.u64 	%rd2, %rd6;
$L__BB0_2:
	add.s32 	%r35, %r38, %r27;
	min.u32 	%r8, %r35, %r26;
	setp.ge.u32 	%p3, %r38, %r8;
	@%p3 bra 	$L__BB0_12;
	add.s32 	%r36, %r38, %r3;
	min.u32 	%r9, %r36, %r26;
	mul.wide.u32 	%rd8, %r38, 4;
	add.s64 	%rd17, %rd2, %rd8;
	mov.u32 	%r39, %r38;
	mov.u32 	%r40, %r9;
	mov.u32 	%r41, %r38;
$L__BB0_4:
	setp.lt.u32 	%p4, %r41, %r9;
	@%p4 bra 	$L__BB0_7;
	mul.wide.u32 	%rd9, %r40, 4;
	add.s64 	%rd10, %rd1, %rd9;
	ld.global.u32 	%r43, [%rd10];
$L__BB0_6:
	st.global.u32 	[%rd17], %r43;
	add.s32 	%r40, %r40, 1;
	bra.uni 	$L__BB0_11;
$L__BB0_7:
	setp.lt.u32 	%p5, %r40, %r8;
	@%p5 bra 	$L__BB0_9;
	mul.wide.u32 	%rd11, %r41, 4;
	add.s64 	%rd12, %rd1, %rd11;
	ld.global.u32 	%r42, [%rd12];
	bra.uni 	$L__BB0_10;
$L__BB0_9:
	mul.wide.u32 	%rd13, %r41, 4;
	add.s64 	%rd14, %rd1, %rd13;
	ld.global.u32 	%r42, [%rd14];
	mul.wide.u32 	%rd15, %r40, 4;
	add.s64 	%rd16, %rd1, %rd15;
	ld.global.u32 	%r43, [%rd16];
	setp.ge.s32 	%p6, %r42, %r43;
	@%p6 bra 	$L__BB0_6;
$L__BB0_10:
	st.global.u32 	[%rd17], %r42;
	add.s32 	%r41, %r41, 1;
$L__BB0_11:
	add.s32 	%r39, %r39, 1;
	add.s64 	%rd17, %rd17, 4;
	setp.lt.u32 	%p7, %r39, %r8;
	@%p7 bra 	$L__BB0_4;
$L__BB0_12:
	add.s32 	%r38, %r38, %r4;
	add.s32 	%r37, %r37, %r28;
	setp.lt.u32 	%p8, %r37, %r2;
	@%p8 bra 	$L__BB0_2;
$L__BB0_13:
	ret;

}


// ===== COMPILED SASS (sm_100) =====

	.target	sm_100

	.elftype	@"ET_EXEC"


//--------------------- .note.nv.tkinfo           --------------------------
	.section	.note.nv.tkinfo,"",@"SHT_NOTE"
	.sectionflags	@"SHF_NOTE_NV_TKINFO"
	.tkinfo
        /*0018*/ 	.word	0x00000002
        /*0030*/ 	.string	""
        /*0030*/ 	.string	"ptxas"
        /*0030*/ 	.string	"Cuda compilation tools, release 13.0, V13.0.88"
        /*0030*/ 	.string	"Build cuda_13.0.r13.0/compiler.36424714_0"
        /*0030*/ 	.string	"-arch sm_100 -m 64 "



//--------------------- .note.nv.cuinfo           --------------------------
	.section	.note.nv.cuinfo,"",@"SHT_NOTE"
	.sectionflags	@"SHF_NOTE_NV_CUINFO"
        /*0018*/ 	.short	0x0002
        /*001a*/ 	.short	0x0064
        /*001c*/ 	.short	0x0082
	.zero		2


//--------------------- .nv.info                  --------------------------
	.section	.nv.info,"",@"SHT_CUDA_INFO"
	.align	4


	//----- nvinfo : EIATTR_REGCOUNT
	.align		4
        /*0000*/ 	.byte	0x04, 0x2f
        /*0002*/ 	.short	(.L_1 - .L_0)
	.align		4
.L_0:
        /*0004*/ 	.word	index@(_Z9mergeSortPiS_jjj)
        /*0008*/ 	.word	0x00000014


	//----- nvinfo : EIATTR_FRAME_SIZE
	.align		4
.L_1:
        /*000c*/ 	.byte	0x04, 0x11
        /*000e*/ 	.short	(.L_3 - .L_2)
	.align		4
.L_2:
        /*0010*/ 	.word	index@(_Z9mergeSortPiS_jjj)
        /*0014*/ 	.word	0x00000000


	//----- nvinfo : EIATTR_MIN_STACK_SIZE
	.align		4
.L_3:
        /*0018*/ 	.byte	0x04, 0x12
        /*001a*/ 	.short	(.L_5 - .L_4)
	.align		4
.L_4:
        /*001c*/ 	.word	index@(_Z9mergeSortPiS_jjj)
        /*0020*/ 	.word	0x00000000
.L_5:


//--------------------- .nv.compat                --------------------------
	.section	.nv.compat,"",@"SHT_CUDA_COMPAT_INFO"
	.align	4
        /*0000*/ 	.byte	0x02, 0x09, 0x00, 0x00, 0x02, 0x02, 0x01, 0x00, 0x02, 0x05, 0x05, 0x00, 0x03, 0x07, 0x01, 0x01
        /*0010*/ 	.byte	0x02, 0x03, 0x00, 0x00, 0x02, 0x06, 0x01, 0x00, 0x04, 0x0b, 0x08, 0x00, 0x09, 0x00, 0x00, 0x00
        /*0020*/ 	.byte	0x00, 0x00, 0x00, 0x00


//--------------------- .nv.info._Z9mergeSortPiS_jjj --------------------------
	.section	.nv.info._Z9mergeSortPiS_jjj,"",@"SHT_CUDA_INFO"
	.sectionflags	@""
	.align	4


	//----- nvinfo : EIATTR_CUDA_API_VERSION
	.align		4
        /*0000*/ 	.byte	0x04, 0x37
        /*0002*/ 	.short	(.L_7 - .L_6)
.L_6:
        /*0004*/ 	.word	0x00000082


	//----- nvinfo : EIATTR_KPARAM_INFO
	.align		4
.L_7:
        /*0008*/ 	.byte	0x04, 0x17
        /*000a*/ 	.short	(.L_9 - .L_8)
.L_8:
        /*000c*/ 	.word	0x00000000
        /*0010*/ 	.short	0x0004
        /*0012*/ 	.short	0x0018
        /*0014*/ 	.byte	0x00, 0xf0, 0x11, 0x00


	//----- nvinfo : EIATTR_KPARAM_INFO
	.align		4
.L_9:
        /*0018*/ 	.byte	0x04, 0x17
        /*001a*/ 	.short	(.L_11 - .L_10)
.L_10:
        /*001c*/ 	.word	0x00000000
        /*0020*/ 	.short	0x0003
        /*0022*/ 	.short	0x0014
        /*0024*/ 	.byte	0x00, 0xf0, 0x11, 0x00


	//----- nvinfo : EIATTR_KPARAM_INFO
	.align		4
.L_11:
        /*0028*/ 	.byte	0x04, 0x17
        /*002a*/ 	.short	(.L_13 - .L_12)
.L_12:
        /*002c*/ 	.word	0x00000000
        /*0030*/ 	.short	0x0002
        /*0032*/ 	.short	0x0010
        /*0034*/ 	.byte	0x00, 0xf0, 0x11, 0x00


	//----- nvinfo : EIATTR_KPARAM_INFO
	.align		4
.L_13:
        /*0038*/ 	.byte	0x04, 0x17
        /*003a*/ 	.short	(.L_15 - .L_14)
.L_14:
        /*003c*/ 	.word	0x00000000
        /*0040*/ 	.short	0x0001
        /*0042*/ 	.short	0x0008
        /*0044*/ 	.byte	0x00, 0xf5, 0x21, 0x00


	//----- nvinfo : EIATTR_KPARAM_INFO
	.align		4
.L_15:
        /*0048*/ 	.byte	0x04, 0x17
        /*004a*/ 	.short	(.L_17 - .L_16)
.L_16:
        /*004c*/ 	.word	0x00000000
        /*0050*/ 	.short	0x0000
        /*0052*/ 	.short	0x0000
        /*0054*/ 	.byte	0x00, 0xf5, 0x21, 0x00


	//----- nvinfo : EIATTR_SPARSE_MMA_MASK
	.align		4
.L_17:
        /*0058*/ 	.byte	0x03, 0x50
        /*005a*/ 	.short	0x0000


	//----- nvinfo : EIATTR_MAXREG_COUNT
	.align		4
        /*005c*/ 	.byte	0x03, 0x1b
        /*005e*/ 	.short	0x00ff


	//----- nvinfo : EIATTR_MERCURY_ISA_VERSION
	.align		4
        /*0060*/ 	.byte	0x03, 0x5f
        /*0062*/ 	.short	0x0101


	//----- nvinfo : EIATTR_VRC_CTA_INIT_COUNT
	.align		4
        /*0064*/ 	.byte	0x02, 0x4a
	.zero		1
	.zero		1


	//----- nvinfo : EIATTR_EXIT_INSTR_OFFSETS
	.align		4
        /*0068*/ 	.byte	0x04, 0x1c
        /*006a*/ 	.short	(.L_19 - .L_18)


	//   ....[0]....
.L_18:
        /*006c*/ 	.word	0x000001d0


	//   ....[1]....
        /*0070*/ 	.word	0x00000540


	//----- nvinfo : EIATTR_CRS_STACK_SIZE
	.align		4
.L_19:
        /*0074*/ 	.byte	0x04, 0x1e
        /*0076*/ 	.short	(.L_21 - .L_20)
.L_20:
        /*0078*/ 	.word	0x00000000


	//----- nvinfo : EIATTR_CBANK_PARAM_SIZE
	.align		4
.L_21:
        /*007c*/ 	.byte	0x03, 0x19
        /*007e*/ 	.short	0x001c


	//----- nvinfo : EIATTR_PARAM_CBANK
	.align		4
        /*0080*/ 	.byte	0x04, 0x0a
        /*0082*/ 	.short	(.L_23 - .L_22)
	.align		4
.L_22:
        /*0084*/ 	.word	index@(.nv.constant0._Z9mergeSortPiS_jjj)
        /*0088*/ 	.short	0x0380
        /*008a*/ 	.short	0x001c


	//----- nvinfo : EIATTR_SW_WAR
	.align		4
.L_23:
        /*008c*/ 	.byte	0x04, 0x36
        /*008e*/ 	.short	(.L_25 - .L_24)
.L_24:
        /*0090*/ 	.word	0x00000008
.L_25:


//--------------------- .nv.callgraph             --------------------------
	.section	.nv.callgraph,"",@"SHT_CUDA_CALLGRAPH"
	.align	4
	.sectionentsize	8
	.align		4
        /*0000*/ 	.word	0x00000000
	.align		4
        /*0004*/ 	.word	0xffffffff
	.align		4
        /*0008*/ 	.word	0x00000000
	.align		4
        /*000c*/ 	.word	0xfffffffe
	.align		4
        /*0010*/ 	.word	0x00000000
	.align		4
        /*0014*/ 	.word	0xfffffffd
	.align		4
        /*0018*/ 	.word	0x00000000
	.align		4
        /*001c*/ 	.word	0xfffffffc


//--------------------- .text._Z9mergeSortPiS_jjj --------------------------
	.section	.text._Z9mergeSortPiS_jjj,"ax",@progbits
	.align	128
        .global         _Z9mergeSortPiS_jjj
        .type           _Z9mergeSortPiS_jjj,@function
        .size           _Z9mergeSortPiS_jjj,(.L_x_12 - _Z9mergeSortPiS_jjj)
        .other          _Z9mergeSortPiS_jjj,@"STO_CUDA_ENTRY STV_DEFAULT"
_Z9mergeSortPiS_jjj:
.text._Z9mergeSortPiS_jjj:
[----:B------:R-:W-:Y:S08]  /*0000*/  LDC R1, c[0x0][0x37c] ;  /* 0x0000df00ff017b82 */ /* 0x000ff00000000800 */
[----:B------:R-:W0:Y:S08]  /*0010*/  LDC.64 R2, c[0x0][0x390] ;  /* 0x0000e400ff027b82 */ /* 0x000e300000000a00 */
[----:B------:R-:W1:Y:S01]  /*0020*/  S2UR UR4, SR_CTAID.X ;  /* 0x00000000000479c3 */ /* 0x000e620000002500 */
[----:B0-----:R-:W0:Y:S01]  /*0030*/  I2F.U32.RP R0, R3 ;  /* 0x0000000300007306 */ /* 0x001e220000209000 */
[----:B------:R-:W-:-:S07]  /*0040*/  ISETP.NE.U32.AND P2, PT, R3, RZ, PT ;  /* 0x000000ff0300720c */ /* 0x000fce0003f45070 */
[----:B0-----:R-:W0:Y:S02]  /*0050*/  MUFU.RCP R0, R0 ;  /* 0x0000000000007308 */ /* 0x001e240000001000 */
[----:B0-----:R-:W-:-:S06]  /*0060*/  VIADD R4, R0, 0xffffffe ;  /* 0x0ffffffe00047836 */ /* 0x001fcc0000000000 */
[----:B------:R0:W2:Y:S02]  /*0070*/  F2I.FTZ.U32.TRUNC.NTZ R5, R4 ;  /* 0x0000000400057305 */ /* 0x0000a4000021f000 */
[----:B0-----:R-:W-:Y:S02]  /*0080*/  HFMA2 R4, -RZ, RZ, 0, 0 ;  /* 0x00000000ff047431 */ /* 0x001fe400000001ff */
[----:B--2---:R-:W-:-:S04]  /*0090*/  IMAD.MOV R6, RZ, RZ, -R5 ;  /* 0x000000ffff067224 */ /* 0x004fc800078e0a05 */
[----:B------:R-:W-:-:S04]  /*00a0*/  IMAD R7, R6, R3, RZ ;  /* 0x0000000306077224 */ /* 0x000fc800078e02ff */
[----:B------:R-:W-:Y:S02]  /*00b0*/  IMAD.HI.U32 R5, R5, R7, R4 ;  /* 0x0000000705057227 */ /* 0x000fe400078e0004 */
[----:B------:R-:W1:Y:S04]  /*00c0*/  LDC R7, c[0x0][0x360] ;  /* 0x0000d800ff077b82 */ /* 0x000e680000000800 */
[----:B------:R-:W-:-:S04]  /*00d0*/  IMAD.HI.U32 R8, R5, R2, RZ ;  /* 0x0000000205087227 */ /* 0x000fc800078e00ff */
[----:B------:R-:W-:-:S04]  /*00e0*/  IMAD.MOV R6, RZ, RZ, -R8 ;  /* 0x000000ffff067224 */ /* 0x000fc800078e0a08 */
[----:B------:R-:W-:-:S05]  /*00f0*/  IMAD R6, R3, R6, R2 ;  /* 0x0000000603067224 */ /* 0x000fca00078e0202 */
[----:B------:R-:W-:-:S13]  /*0100*/  ISETP.GE.U32.AND P0, PT, R6, R3, PT ;  /* 0x000000030600720c */ /* 0x000fda0003f06070 */
[----:B------:R-:W-:Y:S01]  /*0110*/  @P0 IADD3 R6, PT, PT, R6, -R3, RZ ;  /* 0x8000000306060210 */ /* 0x000fe20007ffe0ff */
[----:B------:R-:W-:-:S03]  /*0120*/  @P0 VIADD R8, R8, 0x1 ;  /* 0x0000000108080836 */ /* 0x000fc60000000000 */
[----:B------:R-:W-:Y:S02]  /*0130*/  ISETP.GE.U32.AND P1, PT, R6, R3, PT ;  /* 0x000000030600720c */ /* 0x000fe40003f26070 */
[----:B------:R-:W1:Y:S11]  /*0140*/  S2R R6, SR_TID.X ;  /* 0x0000000000067919 */ /* 0x000e760000002100 */
[----:B------:R-:W-:-:S02]  /*0150*/  @P1 IADD3 R8, PT, PT, R8, 0x1, RZ ;  /* 0x0000000108081810 */ /* 0x000fc40007ffe0ff */
[----:B------:R-:W-:-:S05]  /*0160*/  @!P2 LOP3.LUT R8, RZ, R3, RZ, 0x33, !PT ;  /* 0x00000003ff08a212 */ /* 0x000fca00078e33ff */
[C---:B------:R-:W-:Y:S02]  /*0170*/  IMAD R5, R8.reuse, R3, RZ ;  /* 0x0000000308057224 */ /* 0x040fe400078e02ff */
[----:B------:R-:W-:-:S03]  /*0180*/  VIADD R0, R8, 0x1 ;  /* 0x0000000108007836 */ /* 0x000fc60000000000 */
[----:B------:R-:W-:Y:S01]  /*0190*/  ISETP.NE.AND P0, PT, R5, R2, PT ;  /* 0x000000020500720c */ /* 0x000fe20003f05270 */
[----:B-1----:R-:W-:-:S12]  /*01a0*/  IMAD R6, R7, UR4, R6 ;  /* 0x0000000407067c24 */ /* 0x002fd8000f8e0206 */
[----:B------:R-:W-:-:S04]  /*01b0*/  @!P0 IADD3 R0, PT, PT, R8, RZ, RZ ;  /* 0x000000ff08008210 */ /* 0x000fc80007ffe0ff */
[----:B------:R-:W-:-:S13]  /*01c0*/  ISETP.GE.U32.AND P0, PT, R6, R0, PT ;  /* 0x000000000600720c */ /* 0x000fda0003f06070 */
[----:B------:R-:W-:Y:S05]  /*01d0*/  @P0 EXIT ;  /* 0x000000000000094d */ /* 0x000fea0003800000 */
[----:B------:R-:W-:Y:S01]  /*01e0*/  SHF.R.U32.HI R7, RZ, 0x1, R3 ;  /* 0x00000001ff077819 */ /* 0x000fe20000011603 */
[----:B------:R-:W-:Y:S01]  /*01f0*/  IMAD R8, R6, R3, RZ ;  /* 0x0000000306087224 */ /* 0x000fe200078e02ff */
[----:B------:R-:W0:Y:S06]  /*0200*/  LDCU.64 UR4, c[0x0][0x358] ;  /* 0x00006b00ff0477ac */ /* 0x000e2c0008000a00 */
.L_x_10:
[----:B------:R-:W1:Y:S01]  /*0210*/  LDC.64 R16, c[0x0][0x390] ;  /* 0x0000e400ff107b82 */ /* 0x000e620000000a00 */
[----:B------:R-:W2:Y:S01]  /*0220*/  LDCU UR6, c[0x0][0x398] ;  /* 0x00007300ff0677ac */ /* 0x000ea20008000800 */
[----:B------:R-:W-:Y:S01]  /*0230*/  BSSY.RECONVERGENT B0, `(.L_x_0) ;  /* 0x000002c000007945 */ /* 0x000fe20003800200 */
[----:B--2---:R-:W-:Y:S01]  /*0240*/  VIADD R6, R6, UR6 ;  /* 0x0000000606067c36 */ /* 0x004fe20008000000 */
[----:B-1----:R-:W-:-:S04]  /*0250*/  VIADDMNMX.U32 R9, R8, R17, R16, PT ;  /* 0x0000001108097246 */ /* 0x002fc80003800010 */
[----:B------:R-:W-:Y:S02]  /*0260*/  ISETP.GE.U32.AND P0, PT, R6, R0, PT ;  /* 0x000000000600720c */ /* 0x000fe40003f06070 */
[----:B------:R-:W-:-:S13]  /*0270*/  ISETP.GE.U32.AND P1, PT, R8, R9, PT ;  /* 0x000000090800720c */ /* 0x000fda0003f26070 */
[----:B------:R-:W-:Y:S05]  /*0280*/  @P1 BRA `(.L_x_1) ;  /* 0x0000000000981947 */ /* 0x000fea0003800000 */
[----:B------:R-:W1:Y:S01]  /*0290*/  LDC.64 R4, c[0x0][0x388] ;  /* 0x0000e200ff047b82 */ /* 0x000e620000000a00 */
[----:B------:R-:W-:Y:S01]  /*02a0*/  VIADDMNMX.U32 R16, R8, R7, R16, PT ;  /* 0x0000000708107246 */ /* 0x000fe20003800010 */
[----:B------:R-:W-:Y:S01]  /*02b0*/  IMAD.MOV.U32 R17, RZ, RZ, R8 ;  /* 0x000000ffff117224 */ /* 0x000fe200078e0008 */
[----:B------:R-:W-:Y:S02]  /*02c0*/  MOV R14, R8 ;  /* 0x00000008000e7202 */ /* 0x000fe40000000f00 */
[----:B------:R-:W-:-:S03]  /*02d0*/  MOV R15, R16 ;  /* 0x00000010000f7202 */ /* 0x000fc60000000f00 */
[----:B------:R-:W2:Y:S01]  /*02e0*/  LDC.64 R2, c[0x0][0x380] ;  /* 0x0000e000ff027b82 */ /* 0x000ea20000000a00 */
[----:B-1----:R-:W-:-:S07]  /*02f0*/  IMAD.WIDE.U32 R4, R8, 0x4, R4 ;  /* 0x0000000408047825 */ /* 0x002fce00078e0004 */
.L_x_9:
[----:B------:R-:W-:Y:S01]  /*0300*/  ISETP.GE.U32.AND P2, PT, R17, R16, PT ;  /* 0x000000101100720c */ /* 0x000fe20003f46070 */
[----:B------:R-:W-:Y:S01]  /*0310*/  VIADD R14, R14, 0x1 ;  /* 0x000000010e0e7836 */ /* 0x000fe20000000000 */
[----:B------:R-:W-:Y:S04]  /*0320*/  BSSY.RECONVERGENT B1, `(.L_x_2) ;  /* 0x0000019000017945 */ /* 0x000fe80003800200 */
[----:B------:R-:W-:-:S07]  /*0330*/  ISETP.GE.U32.AND P1, PT, R14, R9, PT ;  /* 0x000000090e00720c */ /* 0x000fce0003f26070 */
[----:B0-----:R-:W-:Y:S06]  /*0340*/  @!P2 BRA `(.L_x_3) ;  /* 0x00000000000ca947 */ /* 0x001fec0003800000 */
[----:B--2---:R-:W-:-:S05]  /*0350*/  IMAD.WIDE.U32 R10, R15, 0x4, R2 ;  /* 0x000000040f0a7825 */ /* 0x004fca00078e0002 */
[----:B0-----:R0:W5:Y:S01]  /*0360*/  LDG.E R13, desc[UR4][R10.64] ;  /* 0x000000040a0d7981 */ /* 0x001162000c1e1900 */
[----:B------:R-:W-:Y:S05]  /*0370*/  BRA `(.L_x_4) ;  /* 0x0000000000447947 */ /* 0x000fea0003800000 */
.L_x_3:
[----:B------:R-:W-:Y:S01]  /*0380*/  ISETP.GE.U32.AND P2, PT, R15, R9, PT ;  /* 0x000000090f00720c */ /* 0x000fe20003f46070 */
[----:B------:R-:W-:-:S12]  /*0390*/  BSSY.RELIABLE B2, `(.L_x_5) ;  /* 0x000000c000027945 */ /* 0x000fd80003800100 */
[----:B------:R-:W-:Y:S05]  /*03a0*/  @!P2 BRA `(.L_x_6) ;  /* 0x00000000000ca947 */ /* 0x000fea0003800000 */
[----:B--2---:R-:W-:-:S06]  /*03b0*/  IMAD.WIDE.U32 R10, R17, 0x4, R2 ;  /* 0x00000004110a7825 */ /* 0x004fcc00078e0002 */
[----:B0-----:R0:W5:Y:S01]  /*03c0*/  LDG.E R11, desc[UR4][R10.64] ;  /* 0x000000040a0b7981 */ /* 0x001162000c1e1900 */
[----:B------:R-:W-:Y:S05]  /*03d0*/  BRA `(.L_x_7) ;  /* 0x00000000001c7947 */ /* 0x000fea0003800000 */
.L_x_6:
[----:B--2---:R-:W-:-:S04]  /*03e0*/  IMAD.WIDE.U32 R10, R17, 0x4, R2 ;  /* 0x00000004110a7825 */ /* 0x004fc800078e0002 */
[----:B------:R-:W-:Y:S02]  /*03f0*/  IMAD.WIDE.U32 R12, R15, 0x4, R2 ;  /* 0x000000040f0c7825 */ /* 0x000fe400078e0002 */
[----:B0-----:R-:W2:Y:S04]  /*0400*/  LDG.E R11, desc[UR4][R10.64] ;  /* 0x000000040a0b7981 */ /* 0x001ea8000c1e1900 */
[----:B------:R-:W2:Y:S02]  /*0410*/  LDG.E R13, desc[UR4][R12.64] ;  /* 0x000000040c0d7981 */ /* 0x000ea4000c1e1900 */
[----:B--2---:R-:W-:-:S13]  /*0420*/  ISETP.GE.AND P2, PT, R11, R13, PT ;  /* 0x0000000d0b00720c */ /* 0x004fda0003f46270 */
[----:B------:R-:W-:Y:S05]  /*0430*/  @P2 BREAK.RELIABLE B2 ;  /* 0x0000000000022942 */ /* 0x000fea0003800100 */
[----:B------:R-:W-:Y:S05]  /*0440*/  @P2 BRA `(.L_x_4) ;  /* 0x0000000000102947 */ /* 0x000fea0003800000 */
.L_x_7:
[----:B------:R-:W-:Y:S05]  /*0450*/  BSYNC.RELIABLE B2 ;  /* 0x0000000000027941 */ /* 0x000fea0003800100 */
.L_x_5:
[----:B-----5:R1:W-:Y:S01]  /*0460*/  STG.E desc[UR4][R4.64], R11 ;  /* 0x0000000b04007986 */ /* 0x0203e2000c101904 */
[----:B------:R-:W-:Y:S01]  /*0470*/  IADD3 R17, PT, PT, R17, 0x1, RZ ;  /* 0x0000000111117810 */ /* 0x000fe20007ffe0ff */
[----:B------:R-:W-:Y:S06]  /*0480*/  BRA `(.L_x_8) ;  /* 0x0000000000087947 */ /* 0x000fec0003800000 */
.L_x_4:
[----:B-----5:R2:W-:Y:S01]  /*0490*/  STG.E desc[UR4][R4.64], R13 ;  /* 0x0000000d04007986 */ /* 0x0205e2000c101904 */
[----:B------:R-:W-:-:S07]  /*04a0*/  VIADD R15, R15, 0x1 ;  /* 0x000000010f0f7836 */ /* 0x000fce0000000000 */
.L_x_8:
[----:B------:R-:W-:Y:S05]  /*04b0*/  BSYNC.RECONVERGENT B1 ;  /* 0x0000000000017941 */ /* 0x000fea0003800200 */
.L_x_2:
[----:B-12---:R-:W-:-:S04]  /*04c0*/  IADD3 R4, P2, PT, R4, 0x4, RZ ;  /* 0x0000000404047810 */ /* 0x006fc80007f5e0ff */
[----:B------:R-:W-:Y:S01]  /*04d0*/  IADD3.X R5, PT, PT, RZ, R5, RZ, P2, !PT ;  /* 0x00000005ff057210 */ /* 0x000fe200017fe4ff */
[----:B------:R-:W-:Y:S08]  /*04e0*/  @!P1 BRA `(.L_x_9) ;  /* 0xfffffffc00849947 */ /* 0x000ff0000383ffff */
.L_x_1:
[----:B0-----:R-:W-:Y:S05]  /*04f0*/  BSYNC.RECONVERGENT B0 ;  /* 0x0000000000007941 */ /* 0x001fea0003800200 */
.L_x_0:
[----:B------:R-:W0:Y:S01]  /*0500*/  LDC R3, c[0x0][0x394] ;  /* 0x0000e500ff037b82 */ /* 0x000e220000000800 */
[----:B------:R-:W0:Y:S02]  /*0510*/  LDCU UR6, c[0x0][0x398] ;  /* 0x00007300ff0677ac */ /* 0x000e240008000800 */
[----:B0-----:R-:W-:Y:S01]  /*0520*/  IMAD R8, R3, UR6, R8 ;  /* 0x0000000603087c24 */ /* 0x001fe2000f8e0208 */
[----:B------:R-:W-:Y:S06]  /*0530*/  @!P0 BRA `(.L_x_10) ;  /* 0xfffffffc00348947 */ /* 0x000fec000383ffff */
[----:B------:R-:W-:Y:S05]  /*0540*/  EXIT ;  /* 0x000000000000794d */ /* 0x000fea0003800000 */
.L_x_11:
[----:B------:R-:W-:-:S00]  /*0550*/  BRA `(.L_x_11) ;  /* 0xfffffffc00fc7947 */ /* 0x000fc0000383ffff */
[----:B------:R-:W-:-:S00]  /*0560*/  NOP ;  /* 0x0000000000007918 */ /* 0x000fc00000000000 */
        /* <DEDUP_REMOVED lines=9> */
.L_x_12:


//--------------------- .nv.shared.reserved.0     --------------------------
	.section	.nv.shared.reserved.0,"aw",@nobits
	.weak		__nv_reservedSMEM_offset_0_alias
	.size		__nv_reservedSMEM_offset_0_alias, 0, 64
	.other		__nv_reservedSMEM_offset_0_alias,@"STO_CUDA_RESERVED_SHARED STV_DEFAULT"
__nv_reservedSMEM_offset_0_alias:
	.zero		0
	.zero		64


//--------------------- .nv.constant0._Z9mergeSortPiS_jjj --------------------------
	.section	.nv.constant0._Z9mergeSortPiS_jjj,"a",@progbits
	.sectionflags	@""
	.align	4
.nv.constant0._Z9mergeSortPiS_jjj:
	.zero		924


//--------------------- SYMBOLS --------------------------

	.type		.nv.reservedSmem.offset0,@object
	.size		.nv.reservedSmem.offset0,0x4
